//
// Generated by NVIDIA NVVM Compiler
//
// Compiler Build ID: CL-36424714
// Cuda compilation tools, release 13.0, V13.0.88
// Based on NVVM 20.0.0
//

.version 9.0
.target sm_100
.address_size 64

	// .globl	_Z12matrixMul_1aPfS_S_i

.visible .entry _Z12matrixMul_1aPfS_S_i(
	.param .u64 .ptr .align 1 _Z12matrixMul_1aPfS_S_i_param_0,
	.param .u64 .ptr .align 1 _Z12matrixMul_1aPfS_S_i_param_1,
	.param .u64 .ptr .align 1 _Z12matrixMul_1aPfS_S_i_param_2,
	.param .u32 _Z12matrixMul_1aPfS_S_i_param_3
)
{
	.reg .pred 	%p<10>;
	.reg .b32 	%r<64>;
	.reg .b32 	%f<68>;
	.reg .b64 	%rd<65>;

	ld.param.u64 	%rd9, [_Z12matrixMul_1aPfS_S_i_param_0];
	ld.param.u64 	%rd10, [_Z12matrixMul_1aPfS_S_i_param_1];
	ld.param.u64 	%rd11, [_Z12matrixMul_1aPfS_S_i_param_2];
	ld.param.u32 	%r37, [_Z12matrixMul_1aPfS_S_i_param_3];
	cvta.to.global.u64 	%rd1, %rd11;
	cvta.to.global.u64 	%rd2, %rd10;
	mov.u32 	%r1, %tid.x;
	mov.u32 	%r2, %tid.y;
	setp.lt.s32 	%p1, %r37, 1;
	mov.f32 	%f67, 0f00000000;
	@%p1 bra 	$L__BB0_12;
	mul.lo.s32 	%r3, %r37, %r2;
	and.b32  	%r4, %r37, 7;
	setp.lt.u32 	%p2, %r37, 8;
	mov.f32 	%f67, 0f00000000;
	mov.b32 	%r62, 0;
	@%p2 bra 	$L__BB0_4;
	and.b32  	%r62, %r37, 2147483640;
	neg.s32 	%r60, %r62;
	add.s32 	%r59, %r1, %r37;
	shl.b32 	%r8, %r37, 3;
	shl.b32 	%r39, %r37, 1;
	add.s32 	%r58, %r1, %r39;
	mad.lo.s32 	%r57, %r37, 3, %r1;
	shl.b32 	%r40, %r37, 2;
	add.s32 	%r56, %r1, %r40;
	mad.lo.s32 	%r55, %r37, 5, %r1;
	mad.lo.s32 	%r54, %r37, 6, %r1;
	mad.lo.s32 	%r53, %r37, 7, %r1;
	mul.wide.u32 	%rd12, %r1, 4;
	add.s64 	%rd64, %rd1, %rd12;
	mul.wide.u32 	%rd13, %r3, 4;
	add.s64 	%rd14, %rd13, %rd2;
	add.s64 	%rd63, %rd14, 16;
	mov.f32 	%f67, 0f00000000;
	mul.wide.u32 	%rd29, %r8, 4;
$L__BB0_3:
	.pragma "nounroll";
	ld.global.f32 	%f17, [%rd63+-16];
	ld.global.f32 	%f18, [%rd64];
	fma.rn.f32 	%f19, %f17, %f18, %f67;
	ld.global.f32 	%f20, [%rd63+-12];
	mul.wide.u32 	%rd15, %r59, 4;
	add.s64 	%rd16, %rd1, %rd15;
	ld.global.f32 	%f21, [%rd16];
	fma.rn.f32 	%f22, %f20, %f21, %f19;
	ld.global.f32 	%f23, [%rd63+-8];
	mul.wide.u32 	%rd17, %r58, 4;
	add.s64 	%rd18, %rd1, %rd17;
	ld.global.f32 	%f24, [%rd18];
	fma.rn.f32 	%f25, %f23, %f24, %f22;
	ld.global.f32 	%f26, [%rd63+-4];
	mul.wide.u32 	%rd19, %r57, 4;
	add.s64 	%rd20, %rd1, %rd19;
	ld.global.f32 	%f27, [%rd20];
	fma.rn.f32 	%f28, %f26, %f27, %f25;
	ld.global.f32 	%f29, [%rd63];
	mul.wide.u32 	%rd21, %r56, 4;
	add.s64 	%rd22, %rd1, %rd21;
	ld.global.f32 	%f30, [%rd22];
	fma.rn.f32 	%f31, %f29, %f30, %f28;
	ld.global.f32 	%f32, [%rd63+4];
	mul.wide.u32 	%rd23, %r55, 4;
	add.s64 	%rd24, %rd1, %rd23;
	ld.global.f32 	%f33, [%rd24];
	fma.rn.f32 	%f34, %f32, %f33, %f31;
	ld.global.f32 	%f35, [%rd63+8];
	mul.wide.u32 	%rd25, %r54, 4;
	add.s64 	%rd26, %rd1, %rd25;
	ld.global.f32 	%f36, [%rd26];
	fma.rn.f32 	%f37, %f35, %f36, %f34;
	ld.global.f32 	%f38, [%rd63+12];
	mul.wide.u32 	%rd27, %r53, 4;
	add.s64 	%rd28, %rd1, %rd27;
	ld.global.f32 	%f39, [%rd28];
	fma.rn.f32 	%f67, %f38, %f39, %f37;
	add.s32 	%r60, %r60, 8;
	add.s32 	%r59, %r59, %r8;
	add.s32 	%r58, %r58, %r8;
	add.s32 	%r57, %r57, %r8;
	add.s32 	%r56, %r56, %r8;
	add.s32 	%r55, %r55, %r8;
	add.s32 	%r54, %r54, %r8;
	add.s32 	%r53, %r53, %r8;
	add.s64 	%rd64, %rd64, %rd29;
	add.s64 	%rd63, %rd63, 32;
	setp.ne.s32 	%p3, %r60, 0;
	@%p3 bra 	$L__BB0_3;
$L__BB0_4:
	setp.eq.s32 	%p4, %r4, 0;
	@%p4 bra 	$L__BB0_12;
	and.b32  	%r32, %r37, 3;
	setp.lt.u32 	%p5, %r4, 4;
	@%p5 bra 	$L__BB0_7;
	add.s32 	%r41, %r62, %r3;
	mul.wide.u32 	%rd30, %r41, 4;
	add.s64 	%rd31, %rd2, %rd30;
	ld.global.f32 	%f41, [%rd31];
	mad.lo.s32 	%r42, %r62, %r37, %r1;
	mul.wide.u32 	%rd32, %r42, 4;
	add.s64 	%rd33, %rd1, %rd32;
	ld.global.f32 	%f42, [%rd33];
	fma.rn.f32 	%f43, %f41, %f42, %f67;
	cvt.u64.u32 	%rd34, %r3;
	cvt.u64.u32 	%rd35, %r62;
	add.s64 	%rd36, %rd35, %rd34;
	shl.b64 	%rd37, %rd36, 2;
	add.s64 	%rd38, %rd2, %rd37;
	ld.global.f32 	%f44, [%rd38+4];
	add.s32 	%r43, %r42, %r37;
	mul.wide.u32 	%rd39, %r43, 4;
	add.s64 	%rd40, %rd1, %rd39;
	ld.global.f32 	%f45, [%rd40];
	fma.rn.f32 	%f46, %f44, %f45, %f43;
	ld.global.f32 	%f47, [%rd38+8];
	add.s32 	%r44, %r43, %r37;
	mul.wide.u32 	%rd41, %r44, 4;
	add.s64 	%rd42, %rd1, %rd41;
	ld.global.f32 	%f48, [%rd42];
	fma.rn.f32 	%f49, %f47, %f48, %f46;
	ld.global.f32 	%f50, [%rd38+12];
	add.s32 	%r45, %r44, %r37;
	mul.wide.u32 	%rd43, %r45, 4;
	add.s64 	%rd44, %rd1, %rd43;
	ld.global.f32 	%f51, [%rd44];
	fma.rn.f32 	%f67, %f50, %f51, %f49;
	add.s32 	%r62, %r62, 4;
$L__BB0_7:
	setp.eq.s32 	%p6, %r32, 0;
	@%p6 bra 	$L__BB0_12;
	setp.eq.s32 	%p7, %r32, 1;
	@%p7 bra 	$L__BB0_10;
	add.s32 	%r46, %r62, %r3;
	mul.wide.u32 	%rd45, %r46, 4;
	add.s64 	%rd46, %rd2, %rd45;
	ld.global.f32 	%f53, [%rd46];
	mad.lo.s32 	%r47, %r62, %r37, %r1;
	mul.wide.u32 	%rd47, %r47, 4;
	add.s64 	%rd48, %rd1, %rd47;
	ld.global.f32 	%f54, [%rd48];
	fma.rn.f32 	%f55, %f53, %f54, %f67;
	cvt.u64.u32 	%rd49, %r3;
	cvt.u64.u32 	%rd50, %r62;
	add.s64 	%rd51, %rd50, %rd49;
	shl.b64 	%rd52, %rd51, 2;
	add.s64 	%rd53, %rd2, %rd52;
	ld.global.f32 	%f56, [%rd53+4];
	add.s32 	%r48, %r47, %r37;
	mul.wide.u32 	%rd54, %r48, 4;
	add.s64 	%rd55, %rd1, %rd54;
	ld.global.f32 	%f57, [%rd55];
	fma.rn.f32 	%f67, %f56, %f57, %f55;
	add.s32 	%r62, %r62, 2;
$L__BB0_10:
	and.b32  	%r49, %r37, 1;
	setp.eq.b32 	%p8, %r49, 1;
	not.pred 	%p9, %p8;
	@%p9 bra 	$L__BB0_12;
	add.s32 	%r50, %r62, %r3;
	mul.wide.u32 	%rd56, %r50, 4;
	add.s64 	%rd57, %rd2, %rd56;
	ld.global.f32 	%f58, [%rd57];
	mad.lo.s32 	%r51, %r62, %r37, %r1;
	mul.wide.u32 	%rd58, %r51, 4;
	add.s64 	%rd59, %rd1, %rd58;
	ld.global.f32 	%f59, [%rd59];
	fma.rn.f32 	%f67, %f58, %f59, %f67;
$L__BB0_12:
	cvta.to.global.u64 	%rd60, %rd9;
	mad.lo.s32 	%r52, %r37, %r2, %r1;
	mul.wide.s32 	%rd61, %r52, 4;
	add.s64 	%rd62, %rd60, %rd61;
	st.global.f32 	[%rd62], %f67;
	ret;

}


// ===== COMPILED SASS (sm_100) =====

	.target	sm_100

	.elftype	@"ET_EXEC"


//--------------------- .note.nv.tkinfo           --------------------------
	.section	.note.nv.tkinfo,"",@"SHT_NOTE"
	.sectionflags	@"SHF_NOTE_NV_TKINFO"
	.tkinfo
        /*0018*/ 	.word	0x00000002
        /*0030*/ 	.string	""
        /*0030*/ 	.string	"ptxas"
        /*0030*/ 	.string	"Cuda compilation tools, release 13.0, V13.0.88"
        /*0030*/ 	.string	"Build cuda_13.0.r13.0/compiler.36424714_0"
        /*0030*/ 	.string	"-arch sm_100 -m 64 "



//--------------------- .note.nv.cuinfo           --------------------------
	.section	.note.nv.cuinfo,"",@"SHT_NOTE"
	.sectionflags	@"SHF_NOTE_NV_CUINFO"
        /*0018*/ 	.short	0x0002
        /*001a*/ 	.short	0x0064
        /*001c*/ 	.short	0x0082
	.zero		2


//--------------------- .nv.info                  --------------------------
	.section	.nv.info,"",@"SHT_CUDA_INFO"
	.align	4


	//----- nvinfo : EIATTR_REGCOUNT
	.align		4
        /*0000*/ 	.byte	0x04, 0x2f
        /*0002*/ 	.short	(.L_1 - .L_0)
	.align		4
.L_0:
        /*0004*/ 	.word	index@(_Z12matrixMul_1aPfS_S_i)
        /*0008*/ 	.word	0x00000020


	//----- nvinfo : EIATTR_FRAME_SIZE
	.align		4
.L_1:
        /*000c*/ 	.byte	0x04, 0x11
        /*000e*/ 	.short	(.L_3 - .L_2)
	.align		4
.L_2:
        /*0010*/ 	.word	index@(_Z12matrixMul_1aPfS_S_i)
        /*0014*/ 	.word	0x00000000


	//----- nvinfo : EIATTR_MIN_STACK_SIZE
	.align		4
.L_3:
        /*0018*/ 	.byte	0x04, 0x12
        /*001a*/ 	.short	(.L_5 - .L_4)
	.align		4
.L_4:
        /*001c*/ 	.word	index@(_Z12matrixMul_1aPfS_S_i)
        /*0020*/ 	.word	0x00000000
.L_5:


//--------------------- .nv.compat                --------------------------
	.section	.nv.compat,"",@"SHT_CUDA_COMPAT_INFO"
	.align	4
        /*0000*/ 	.byte	0x02, 0x09, 0x00, 0x00, 0x02, 0x02, 0x01, 0x00, 0x02, 0x05, 0x05, 0x00, 0x03, 0x07, 0x01, 0x01
        /*0010*/ 	.byte	0x02, 0x03, 0x00, 0x00, 0x02, 0x06, 0x01, 0x00, 0x04, 0x0b, 0x08, 0x00, 0x09, 0x00, 0x00, 0x00
        /*0020*/ 	.byte	0x00, 0x00, 0x00, 0x00


//--------------------- .nv.info._Z12matrixMul_1aPfS_S_i --------------------------
	.section	.nv.info._Z12matrixMul_1aPfS_S_i,"",@"SHT_CUDA_INFO"
	.sectionflags	@""
	.align	4


	//----- nvinfo : EIATTR_CUDA_API_VERSION
	.align		4
        /*0000*/ 	.byte	0x04, 0x37
        /*0002*/ 	.short	(.L_7 - .L_6)
.L_6:
        /*0004*/ 	.word	0x00000082


	//----- nvinfo : EIATTR_KPARAM_INFO
	.align		4
.L_7:
        /*0008*/ 	.byte	0x04, 0x17
        /*000a*/ 	.short	(.L_9 - .L_8)
.L_8:
        /*000c*/ 	.word	0x00000000
        /*0010*/ 	.short	0x0003
        /*0012*/ 	.short	0x0018
        /*0014*/ 	.byte	0x00, 0xf0, 0x11, 0x00


	//----- nvinfo : EIATTR_KPARAM_INFO
	.align		4
.L_9:
        /*0018*/ 	.byte	0x04, 0x17
        /*001a*/ 	.short	(.L_11 - .L_10)
.L_10:
        /*001c*/ 	.word	0x00000000
        /*0020*/ 	.short	0x0002
        /*0022*/ 	.short	0x0010
        /*0024*/ 	.byte	0x00, 0xf5, 0x21, 0x00


	//----- nvinfo : EIATTR_KPARAM_INFO
	.align		4
.L_11:
        /*0028*/ 	.byte	0x04, 0x17
        /*002a*/ 	.short	(.L_13 - .L_12)
.L_12:
        /*002c*/ 	.word	0x00000000
        /*0030*/ 	.short	0x0001
        /*0032*/ 	.short	0x0008
        /*0034*/ 	.byte	0x00, 0xf5, 0x21, 0x00


	//----- nvinfo : EIATTR_KPARAM_INFO
	.align		4
.L_13:
        /*0038*/ 	.byte	0x04, 0x17
        /*003a*/ 	.short	(.L_15 - .L_14)
.L_14:
        /*003c*/ 	.word	0x00000000
        /*0040*/ 	.short	0x0000
        /*0042*/ 	.short	0x0000
        /*0044*/ 	.byte	0x00, 0xf5, 0x21, 0x00


	//----- nvinfo : EIATTR_SPARSE_MMA_MASK
	.align		4
.L_15:
        /*0048*/ 	.byte	0x03, 0x50
        /*004a*/ 	.short	0x0000


	//----- nvinfo : EIATTR_MAXREG_COUNT
	.align		4
        /*004c*/ 	.byte	0x03, 0x1b
        /*004e*/ 	.short	0x00ff


	//----- nvinfo : EIATTR_MERCURY_ISA_VERSION
	.align		4
        /*0050*/ 	.byte	0x03, 0x5f
        /*0052*/ 	.short	0x0101


	//----- nvinfo : EIATTR_VRC_CTA_INIT_COUNT
	.align		4
        /*0054*/ 	.byte	0x02, 0x4a
	.zero		1
	.zero		1


	//----- nvinfo : EIATTR_EXIT_INSTR_OFFSETS
	.align		4
        /*0058*/ 	.byte	0x04, 0x1c
        /*005a*/ 	.short	(.L_17 - .L_16)


	//   ....[0]....
.L_16:
        /*005c*/ 	.word	0x00000980


	//----- nvinfo : EIATTR_CBANK_PARAM_SIZE
	.align		4
.L_17:
        /*0060*/ 	.byte	0x03, 0x19
        /*0062*/ 	.short	0x001c


	//----- nvinfo : EIATTR_PARAM_CBANK
	.align		4
        /*0064*/ 	.byte	0x04, 0x0a
        /*0066*/ 	.short	(.L_19 - .L_18)
	.align		4
.L_18:
        /*0068*/ 	.word	index@(.nv.constant0._Z12matrixMul_1aPfS_S_i)
        /*006c*/ 	.short	0x0380
        /*006e*/ 	.short	0x001c


	//----- nvinfo : EIATTR_SW_WAR
	.align		4
.L_19:
        /*0070*/ 	.byte	0x04, 0x36
        /*0072*/ 	.short	(.L_21 - .L_20)
.L_20:
        /*0074*/ 	.word	0x00000008
.L_21:


//--------------------- .nv.callgraph             --------------------------
	.section	.nv.callgraph,"",@"SHT_CUDA_CALLGRAPH"
	.align	4
	.sectionentsize	8
	.align		4
        /*0000*/ 	.word	0x00000000
	.align		4
        /*0004*/ 	.word	0xffffffff
	.align		4
        /*0008*/ 	.word	0x00000000
	.align		4
        /*000c*/ 	.word	0xfffffffe
	.align		4
        /*0010*/ 	.word	0x00000000
	.align		4
        /*0014*/ 	.word	0xfffffffd
	.align		4
        /*0018*/ 	.word	0x00000000
	.align		4
        /*001c*/ 	.word	0xfffffffc


//--------------------- .text._Z12matrixMul_1aPfS_S_i --------------------------
	.section	.text._Z12matrixMul_1aPfS_S_i,"ax",@progbits
	.align	128
        .global         _Z12matrixMul_1aPfS_S_i
        .type           _Z12matrixMul_1aPfS_S_i,@function
        .size           _Z12matrixMul_1aPfS_S_i,(.L_x_6 - _Z12matrixMul_1aPfS_S_i)
        .other          _Z12matrixMul_1aPfS_S_i,@"STO_CUDA_ENTRY STV_DEFAULT"
_Z12matrixMul_1aPfS_S_i:
.text._Z12matrixMul_1aPfS_S_i:
[----:B------:R-:W-:Y:S08]  /*0000*/  LDC R1, c[0x0][0x37c] ;  /* 0x0000df00ff017b82 */ /* 0x000ff00000000800 */
[----:B------:R-:W0:Y:S01]  /*0010*/  LDC R0, c[0x0][0x398] ;  /* 0x0000e600ff007b82 */ /* 0x000e220000000800 */
[----:B------:R-:W1:Y:S01]  /*0020*/  S2R R3, SR_TID.X ;  /* 0x0000000000037919 */ /* 0x000e620000002100 */
[----:B------:R-:W2:Y:S01]  /*0030*/  LDCU.64 UR4, c[0x0][0x358] ;  /* 0x00006b00ff0477ac */ /* 0x000ea20008000a00 */
[----:B------:R-:W-:Y:S01]  /*0040*/  HFMA2 R20, -RZ, RZ, 0, 0 ;  /* 0x00000000ff147431 */ /* 0x000fe200000001ff */
[----:B------:R-:W3:Y:S01]  /*0050*/  S2R R5, SR_TID.Y ;  /* 0x0000000000057919 */ /* 0x000ee20000002200 */
[----:B0-----:R-:W-:-:S13]  /*0060*/  ISETP.GE.AND P0, PT, R0, 0x1, PT ;  /* 0x000000010000780c */ /* 0x001fda0003f06270 */
[----:B-123--:R-:W-:Y:S05]  /*0070*/  @!P0 BRA `(.L_x_0) ;  /* 0x0000000800308947 */ /* 0x00efea0003800000 */
[C---:B------:R-:W-:Y:S01]  /*0080*/  ISETP.GE.U32.AND P1, PT, R0.reuse, 0x8, PT ;  /* 0x000000080000780c */ /* 0x040fe20003f26070 */
[----:B------:R-:W-:Y:S01]  /*0090*/  IMAD R6, R5, R0, RZ ;  /* 0x0000000005067224 */ /* 0x000fe200078e02ff */
[----:B------:R-:W-:Y:S02]  /*00a0*/  LOP3.LUT R4, R0, 0x7, RZ, 0xc0, !PT ;  /* 0x0000000700047812 */ /* 0x000fe400078ec0ff */
[----:B------:R-:W-:Y:S02]  /*00b0*/  MOV R20, RZ ;  /* 0x000000ff00147202 */ /* 0x000fe40000000f00 */
[----:B------:R-:W-:Y:S02]  /*00c0*/  ISETP.NE.AND P0, PT, R4, RZ, PT ;  /* 0x000000ff0400720c */ /* 0x000fe40003f05270 */
[----:B------:R-:W-:-:S05]  /*00d0*/  MOV R7, RZ ;  /* 0x000000ff00077202 */ /* 0x000fca0000000f00 */
[----:B------:R-:W-:Y:S06]  /*00e0*/  @!P1 BRA `(.L_x_1) ;  /* 0x0000000000fc9947 */ /* 0x000fec0003800000 */
[----:B------:R-:W0:Y:S01]  /*00f0*/  LDC.64 R8, c[0x0][0x388] ;  /* 0x0000e200ff087b82 */ /* 0x000e220000000a00 */
[C---:B------:R-:W-:Y:S01]  /*0100*/  LOP3.LUT R7, R0.reuse, 0x7ffffff8, RZ, 0xc0, !PT ;  /* 0x7ffffff800077812 */ /* 0x040fe200078ec0ff */
[C-C-:B------:R-:W-:Y:S01]  /*0110*/  IMAD R11, R0.reuse, 0x3, R3.reuse ;  /* 0x00000003000b7824 */ /* 0x140fe200078e0203 */
[----:B------:R-:W-:Y:S01]  /*0120*/  IADD3 R2, PT, PT, R3, R0, RZ ;  /* 0x0000000003027210 */ /* 0x000fe20007ffe0ff */
[C-C-:B------:R-:W-:Y:S01]  /*0130*/  IMAD R29, R0.reuse, 0x5, R3.reuse ;  /* 0x00000005001d7824 */ /* 0x140fe200078e0203 */
[C---:B------:R-:W-:Y:S01]  /*0140*/  SHF.L.U32 R10, R0.reuse, 0x3, RZ ;  /* 0x00000003000a7819 */ /* 0x040fe200000006ff */
[C-C-:B------:R-:W-:Y:S01]  /*0150*/  IMAD R26, R0.reuse, 0x6, R3.reuse ;  /* 0x00000006001a7824 */ /* 0x140fe200078e0203 */
[C---:B------:R-:W-:Y:S01]  /*0160*/  LEA R27, R0.reuse, R3, 0x2 ;  /* 0x00000003001b7211 */ /* 0x040fe200078e10ff */
[----:B------:R-:W1:Y:S01]  /*0170*/  LDC.64 R12, c[0x0][0x390] ;  /* 0x0000e400ff0c7b82 */ /* 0x000e620000000a00 */
[----:B------:R-:W-:Y:S01]  /*0180*/  IMAD R28, R0, 0x7, R3 ;  /* 0x00000007001c7824 */ /* 0x000fe200078e0203 */
[----:B------:R-:W-:Y:S01]  /*0190*/  MOV R20, RZ ;  /* 0x000000ff00147202 */ /* 0x000fe20000000f00 */
[----:B0-----:R-:W-:-:S03]  /*01a0*/  IMAD.WIDE.U32 R8, R6, 0x4, R8 ;  /* 0x0000000406087825 */ /* 0x001fc600078e0008 */
[----:B------:R-:W-:Y:S01]  /*01b0*/  IADD3 R19, P1, PT, R8, 0x10, RZ ;  /* 0x0000001008137810 */ /* 0x000fe20007f3e0ff */
[----:B------:R-:W-:Y:S02]  /*01c0*/  IMAD.MOV R8, RZ, RZ, -R7 ;  /* 0x000000ffff087224 */ /* 0x000fe400078e0a07 */
[----:B-1----:R-:W-:Y:S01]  /*01d0*/  IMAD.WIDE.U32 R16, R3, 0x4, R12 ;  /* 0x0000000403107825 */ /* 0x002fe200078e000c */
[----:B------:R-:W-:Y:S02]  /*01e0*/  IADD3.X R22, PT, PT, RZ, R9, RZ, P1, !PT ;  /* 0x00000009ff167210 */ /* 0x000fe40000ffe4ff */
[----:B------:R-:W-:-:S07]  /*01f0*/  LEA R9, R0, R3, 0x1 ;  /* 0x0000000300097211 */ /* 0x000fce00078e08ff */
.L_x_2:
[----:B------:R-:W-:Y:S02]  /*0200*/  MOV R14, R19 ;  /* 0x00000013000e7202 */ /* 0x000fe40000000f00 */
[----:B------:R-:W-:Y:S01]  /*0210*/  MOV R15, R22 ;  /* 0x00000016000f7202 */ /* 0x000fe20000000f00 */
[--C-:B------:R-:W-:Y:S01]  /*0220*/  IMAD.WIDE.U32 R18, R2, 0x4, R12.reuse ;  /* 0x0000000402127825 */ /* 0x100fe200078e000c */
[----:B------:R-:W2:Y:S04]  /*0230*/  LDG.E R22, desc[UR4][R16.64] ;  /* 0x0000000410167981 */ /* 0x000ea8000c1e1900 */
[----:B------:R-:W2:Y:S04]  /*0240*/  LDG.E R21, desc[UR4][R14.64+-0x10] ;  /* 0xfffff0040e157981 */ /* 0x000ea8000c1e1900 */
[----:B------:R-:W3:Y:S04]  /*0250*/  LDG.E R18, desc[UR4][R18.64] ;  /* 0x0000000412127981 */ /* 0x000ee8000c1e1900 */
[----:B------:R-:W3:Y:S01]  /*0260*/  LDG.E R23, desc[UR4][R14.64+-0xc] ;  /* 0xfffff4040e177981 */ /* 0x000ee2000c1e1900 */
[----:B------:R-:W-:-:S06]  /*0270*/  IMAD.WIDE.U32 R24, R9, 0x4, R12 ;  /* 0x0000000409187825 */ /* 0x000fcc00078e000c */
[----:B------:R-:W4:Y:S04]  /*0280*/  LDG.E R24, desc[UR4][R24.64] ;  /* 0x0000000418187981 */ /* 0x000f28000c1e1900 */
[----:B------:R-:W5:Y:S01]  /*0290*/  LDG.E R25, desc[UR4][R14.64+0x4] ;  /* 0x000004040e197981 */ /* 0x000f62000c1e1900 */
[----:B--2---:R-:W-:-:S03]  /*02a0*/  FFMA R20, R21, R22, R20 ;  /* 0x0000001615147223 */ /* 0x004fc60000000014 */
[----:B------:R-:W4:Y:S01]  /*02b0*/  LDG.E R21, desc[UR4][R14.64+-0x8] ;  /* 0xfffff8040e157981 */ /* 0x000f22000c1e1900 */
[----:B---3--:R-:W-:Y:S01]  /*02c0*/  FFMA R20, R23, R18, R20 ;  /* 0x0000001217147223 */ /* 0x008fe20000000014 */
[----:B------:R-:W-:-:S06]  /*02d0*/  IMAD.WIDE.U32 R22, R11, 0x4, R12 ;  /* 0x000000040b167825 */ /* 0x000fcc00078e000c */
[----:B------:R-:W2:Y:S04]  /*02e0*/  LDG.E R22, desc[UR4][R22.64] ;  /* 0x0000000416167981 */ /* 0x000ea8000c1e1900 */
[----:B------:R-:W2:Y:S01]  /*02f0*/  LDG.E R23, desc[UR4][R14.64+-0x4] ;  /* 0xfffffc040e177981 */ /* 0x000ea2000c1e1900 */
[----:B------:R-:W-:-:S06]  /*0300*/  IMAD.WIDE.U32 R18, R27, 0x4, R12 ;  /* 0x000000041b127825 */ /* 0x000fcc00078e000c */
[----:B------:R-:W3:Y:S04]  /*0310*/  LDG.E R18, desc[UR4][R18.64] ;  /* 0x0000000412127981 */ /* 0x000ee8000c1e1900 */
[----:B------:R-:W3:Y:S01]  /*0320*/  LDG.E R19, desc[UR4][R14.64] ;  /* 0x000000040e137981 */ /* 0x000ee2000c1e1900 */
[----:B----4-:R-:W-:-:S04]  /*0330*/  FFMA R20, R21, R24, R20 ;  /* 0x0000001815147223 */ /* 0x010fc80000000014 */
[----:B--2---:R-:W-:Y:S01]  /*0340*/  FFMA R22, R23, R22, R20 ;  /* 0x0000001617167223 */ /* 0x004fe20000000014 */
[----:B------:R-:W-:-:S06]  /*0350*/  IMAD.WIDE.U32 R20, R29, 0x4, R12 ;  /* 0x000000041d147825 */ /* 0x000fcc00078e000c */
[----:B------:R-:W5:Y:S01]  /*0360*/  LDG.E R20, desc[UR4][R20.64] ;  /* 0x0000000414147981 */ /* 0x000f62000c1e1900 */
[----:B---3--:R-:W-:Y:S01]  /*0370*/  FFMA R24, R19, R18, R22 ;  /* 0x0000001213187223 */ /* 0x008fe20000000016 */
[----:B------:R-:W-:Y:S02]  /*0380*/  IMAD.WIDE.U32 R22, R26, 0x4, R12 ;  /* 0x000000041a167825 */ /* 0x000fe400078e000c */
[----:B------:R-:W2:Y:S04]  /*0390*/  LDG.E R19, desc[UR4][R14.64+0x8] ;  /* 0x000008040e137981 */ /* 0x000ea8000c1e1900 */
[----:B------:R-:W3:Y:S04]  /*03a0*/  LDG.E R21, desc[UR4][R14.64+0xc] ;  /* 0x00000c040e157981 */ /* 0x000ee8000c1e1900 */
[----:B------:R-:W2:Y:S01]  /*03b0*/  LDG.E R22, desc[UR4][R22.64] ;  /* 0x0000000416167981 */ /* 0x000ea2000c1e1900 */
[----:B-----5:R-:W-:Y:S01]  /*03c0*/  FFMA R18, R25, R20, R24 ;  /* 0x0000001419127223 */ /* 0x020fe20000000018 */
[----:B------:R-:W-:-:S06]  /*03d0*/  IMAD.WIDE.U32 R24, R28, 0x4, R12 ;  /* 0x000000041c187825 */ /* 0x000fcc00078e000c */
[----:B------:R-:W3:Y:S01]  /*03e0*/  LDG.E R24, desc[UR4][R24.64] ;  /* 0x0000000418187981 */ /* 0x000ee2000c1e1900 */
[----:B------:R-:W-:Y:S01]  /*03f0*/  IADD3 R8, PT, PT, R8, 0x8, RZ ;  /* 0x0000000808087810 */ /* 0x000fe20007ffe0ff */
[----:B--2---:R-:W-:Y:S01]  /*0400*/  FFMA R18, R19, R22, R18 ;  /* 0x0000001613127223 */ /* 0x004fe20000000012 */
[----:B------:R-:W-:-:S04]  /*0410*/  IADD3 R19, P1, PT, R14, 0x20, RZ ;  /* 0x000000200e137810 */ /* 0x000fc80007f3e0ff */
[----:B------:R-:W-:Y:S02]  /*0420*/  IADD3.X R22, PT, PT, RZ, R15, RZ, P1, !PT ;  /* 0x0000000fff167210 */ /* 0x000fe40000ffe4ff */
[----:B------:R-:W-:Y:S01]  /*0430*/  ISETP.NE.AND P1, PT, R8, RZ, PT ;  /* 0x000000ff0800720c */ /* 0x000fe20003f25270 */
[C---:B------:R-:W-:Y:S01]  /*0440*/  IMAD.IADD R11, R10.reuse, 0x1, R11 ;  /* 0x000000010a0b7824 */ /* 0x040fe200078e020b */
[C---:B------:R-:W-:Y:S01]  /*0450*/  IADD3 R2, PT, PT, R10.reuse, R2, RZ ;  /* 0x000000020a027210 */ /* 0x040fe20007ffe0ff */
[C---:B------:R-:W-:Y:S01]  /*0460*/  IMAD.WIDE.U32 R16, R10.reuse, 0x4, R16 ;  /* 0x000000040a107825 */ /* 0x040fe200078e0010 */
[C---:B------:R-:W-:Y:S02]  /*0470*/  IADD3 R9, PT, PT, R10.reuse, R9, RZ ;  /* 0x000000090a097210 */ /* 0x040fe40007ffe0ff */
[C---:B------:R-:W-:Y:S02]  /*0480*/  IADD3 R27, PT, PT, R10.reuse, R27, RZ ;  /* 0x0000001b0a1b7210 */ /* 0x040fe40007ffe0ff */
[----:B------:R-:W-:-:S02]  /*0490*/  IADD3 R29, PT, PT, R10, R29, RZ ;  /* 0x0000001d0a1d7210 */ /* 0x000fc40007ffe0ff */
[C---:B------:R-:W-:Y:S02]  /*04a0*/  IADD3 R26, PT, PT, R10.reuse, R26, RZ ;  /* 0x0000001a0a1a7210 */ /* 0x040fe40007ffe0ff */
[----:B------:R-:W-:Y:S01]  /*04b0*/  IADD3 R28, PT, PT, R10, R28, RZ ;  /* 0x0000001c0a1c7210 */ /* 0x000fe20007ffe0ff */
[----:B---3--:R-:W-:Y:S01]  /*04c0*/  FFMA R20, R21, R24, R18 ;  /* 0x0000001815147223 */ /* 0x008fe20000000012 */
[----:B------:R-:W-:Y:S06]  /*04d0*/  @P1 BRA `(.L_x_2) ;  /* 0xfffffffc00481947 */ /* 0x000fec000383ffff */
.L_x_1:
[----:B------:R-:W-:Y:S05]  /*04e0*/  @!P0 BRA `(.L_x_0) ;  /* 0x0000000400148947 */ /* 0x000fea0003800000 */
[----:B------:R-:W-:Y:S02]  /*04f0*/  ISETP.GE.U32.AND P1, PT, R4, 0x4, PT ;  /* 0x000000040400780c */ /* 0x000fe40003f26070 */
[----:B------:R-:W-:-:S04]  /*0500*/  LOP3.LUT R2, R0, 0x3, RZ, 0xc0, !PT ;  /* 0x0000000300027812 */ /* 0x000fc800078ec0ff */
[----:B------:R-:W-:-:S07]  /*0510*/  ISETP.NE.AND P0, PT, R2, RZ, PT ;  /* 0x000000ff0200720c */ /* 0x000fce0003f05270 */
[----:B------:R-:W-:Y:S06]  /*0520*/  @!P1 BRA `(.L_x_3) ;  /* 0x0000000000789947 */ /* 0x000fec0003800000 */
[----:B------:R-:W0:Y:S01]  /*0530*/  LDC.64 R16, c[0x0][0x388] ;  /* 0x0000e200ff107b82 */ /* 0x000e220000000a00 */
[----:B------:R-:W1:Y:S01]  /*0540*/  LDCU.64 UR6, c[0x0][0x388] ;  /* 0x00007100ff0677ac */ /* 0x000e620008000a00 */
[-C--:B------:R-:W-:Y:S01]  /*0550*/  IMAD R15, R7, R0.reuse, R3 ;  /* 0x00000000070f7224 */ /* 0x080fe200078e0203 */
[CC--:B------:R-:W-:Y:S02]  /*0560*/  IADD3 R11, PT, PT, R6.reuse, R7.reuse, RZ ;  /* 0x00000007060b7210 */ /* 0x0c0fe40007ffe0ff */
[----:B------:R-:W-:Y:S02]  /*0570*/  IADD3 R4, P1, PT, R6, R7, RZ ;  /* 0x0000000706047210 */ /* 0x000fe40007f3e0ff */
[----:B------:R-:W-:Y:S01]  /*0580*/  IADD3 R19, PT, PT, R15, R0, RZ ;  /* 0x000000000f137210 */ /* 0x000fe20007ffe0ff */
[----:B------:R-:W2:Y:S04]  /*0590*/  LDC.64 R8, c[0x0][0x390] ;  /* 0x0000e400ff087b82 */ /* 0x000ea80000000a00 */
[----:B------:R-:W-:-:S02]  /*05a0*/  IMAD.IADD R21, R19, 0x1, R0 ;  /* 0x0000000113157824 */ /* 0x000fc400078e0200 */
[----:B0-----:R-:W-:Y:S01]  /*05b0*/  IMAD.WIDE.U32 R16, R11, 0x4, R16 ;  /* 0x000000040b107825 */ /* 0x001fe200078e0010 */
[----:B------:R-:W-:Y:S02]  /*05c0*/  IADD3.X R11, PT, PT, RZ, RZ, RZ, P1, !PT ;  /* 0x000000ffff0b7210 */ /* 0x000fe40000ffe4ff */
[----:B-1----:R-:W-:-:S03]  /*05d0*/  LEA R10, P1, R4, UR6, 0x2 ;  /* 0x00000006040a7c11 */ /* 0x002fc6000f8210ff */
[----:B------:R-:W3:Y:S01]  /*05e0*/  LDG.E R17, desc[UR4][R16.64] ;  /* 0x0000000410117981 */ /* 0x000ee2000c1e1900 */
[----:B------:R-:W-:Y:S01]  /*05f0*/  LEA.HI.X R11, R4, UR7, R11, 0x2, P1 ;  /* 0x00000007040b7c11 */ /* 0x000fe200088f140b */
[----:B--2---:R-:W-:-:S04]  /*0600*/  IMAD.WIDE.U32 R14, R15, 0x4, R8 ;  /* 0x000000040f0e7825 */ /* 0x004fc800078e0008 */
[--C-:B------:R-:W-:Y:S01]  /*0610*/  IMAD.WIDE.U32 R12, R19, 0x4, R8.reuse ;  /* 0x00000004130c7825 */ /* 0x100fe200078e0008 */
[----:B------:R-:W2:Y:S03]  /*0620*/  LDG.E R4, desc[UR4][R10.64+0x4] ;  /* 0x000004040a047981 */ /* 0x000ea6000c1e1900 */
[C---:B------:R-:W-:Y:S01]  /*0630*/  IMAD.WIDE.U32 R18, R21.reuse, 0x4, R8 ;  /* 0x0000000415127825 */ /* 0x040fe200078e0008 */
[----:B------:R-:W3:Y:S01]  /*0640*/  LDG.E R14, desc[UR4][R14.64] ;  /* 0x000000040e0e7981 */ /* 0x000ee2000c1e1900 */
[----:B------:R-:W-:-:S03]  /*0650*/  IADD3 R21, PT, PT, R21, R0, RZ ;  /* 0x0000000015157210 */ /* 0x000fc60007ffe0ff */
[----:B------:R-:W2:Y:S02]  /*0660*/  LDG.E R12, desc[UR4][R12.64] ;  /* 0x000000040c0c7981 */ /* 0x000ea4000c1e1900 */
[----:B------:R-:W-:Y:S02]  /*0670*/  IMAD.WIDE.U32 R8, R21, 0x4, R8 ;  /* 0x0000000415087825 */ /* 0x000fe400078e0008 */
[----:B------:R-:W4:Y:S04]  /*0680*/  LDG.E R18, desc[UR4][R18.64] ;  /* 0x0000000412127981 */ /* 0x000f28000c1e1900 */
[----:B------:R-:W4:Y:S04]  /*0690*/  LDG.E R21, desc[UR4][R10.64+0x8] ;  /* 0x000008040a157981 */ /* 0x000f28000c1e1900 */
[----:B------:R-:W5:Y:S04]  /*06a0*/  LDG.E R23, desc[UR4][R10.64+0xc] ;  /* 0x00000c040a177981 */ /* 0x000f68000c1e1900 */
[----:B------:R-:W5:Y:S01]  /*06b0*/  LDG.E R8, desc[UR4][R8.64] ;  /* 0x0000000408087981 */ /* 0x000f62000c1e1900 */
[----:B------:R-:W-:Y:S01]  /*06c0*/  IADD3 R7, PT, PT, R7, 0x4, RZ ;  /* 0x0000000407077810 */ /* 0x000fe20007ffe0ff */
[----:B---3--:R-:W-:-:S04]  /*06d0*/  FFMA R17, R17, R14, R20 ;  /* 0x0000000e11117223 */ /* 0x008fc80000000014 */
[----:B--2---:R-:W-:-:S04]  /*06e0*/  FFMA R4, R4, R12, R17 ;  /* 0x0000000c04047223 */ /* 0x004fc80000000011 */
[----:B----4-:R-:W-:-:S04]  /*06f0*/  FFMA R4, R21, R18, R4 ;  /* 0x0000001215047223 */ /* 0x010fc80000000004 */
[----:B-----5:R-:W-:-:S07]  /*0700*/  FFMA R20, R23, R8, R4 ;  /* 0x0000000817147223 */ /* 0x020fce0000000004 */
.L_x_3:
[----:B------:R-:W-:Y:S05]  /*0710*/  @!P0 BRA `(.L_x_0) ;  /* 0x0000000000888947 */ /* 0x000fea0003800000 */
[----:B------:R-:W-:Y:S02]  /*0720*/  ISETP.NE.AND P1, PT, R2, 0x1, PT ;  /* 0x000000010200780c */ /* 0x000fe40003f25270 */
[----:B------:R-:W-:-:S04]  /*0730*/  LOP3.LUT R4, R0, 0x1, RZ, 0xc0, !PT ;  /* 0x0000000100047812 */ /* 0x000fc800078ec0ff */
[----:B------:R-:W-:-:S07]  /*0740*/  ISETP.NE.U32.AND P0, PT, R4, 0x1, PT ;  /* 0x000000010400780c */ /* 0x000fce0003f05070 */
[----:B------:R-:W-:Y:S06]  /*0750*/  @!P1 BRA `(.L_x_4) ;  /* 0x0000000000509947 */ /* 0x000fec0003800000 */
[----:B------:R-:W0:Y:S01]  /*0760*/  LDC.64 R10, c[0x0][0x388] ;  /* 0x0000e200ff0a7b82 */ /* 0x000e220000000a00 */
[----:B------:R-:W1:Y:S01]  /*0770*/  LDCU.64 UR6, c[0x0][0x388] ;  /* 0x00007100ff0677ac */ /* 0x000e620008000a00 */
[CC--:B------:R-:W-:Y:S01]  /*0780*/  IADD3 R15, PT, PT, R6.reuse, R7.reuse, RZ ;  /* 0x00000007060f7210 */ /* 0x0c0fe20007ffe0ff */
[----:B------:R-:W-:Y:S01]  /*0790*/  IMAD R13, R7, R0, R3 ;  /* 0x00000000070d7224 */ /* 0x000fe200078e0203 */
[----:B------:R-:W-:-:S04]  /*07a0*/  IADD3 R2, P1, PT, R6, R7, RZ ;  /* 0x0000000706027210 */ /* 0x000fc80007f3e0ff */
[----:B------:R-:W2:Y:S01]  /*07b0*/  LDC.64 R8, c[0x0][0x390] ;  /* 0x0000e400ff087b82 */ /* 0x000ea20000000a00 */
[----:B------:R-:W-:Y:S01]  /*07c0*/  IADD3 R17, PT, PT, R13, R0, RZ ;  /* 0x000000000d117210 */ /* 0x000fe20007ffe0ff */
[----:B0-----:R-:W-:Y:S01]  /*07d0*/  IMAD.WIDE.U32 R14, R15, 0x4, R10 ;  /* 0x000000040f0e7825 */ /* 0x001fe200078e000a */
[----:B------:R-:W-:Y:S02]  /*07e0*/  IADD3.X R11, PT, PT, RZ, RZ, RZ, P1, !PT ;  /* 0x000000ffff0b7210 */ /* 0x000fe40000ffe4ff */
[----:B-1----:R-:W-:-:S03]  /*07f0*/  LEA R10, P1, R2, UR6, 0x2 ;  /* 0x00000006020a7c11 */ /* 0x002fc6000f8210ff */
[----:B------:R-:W3:Y:S01]  /*0800*/  LDG.E R15, desc[UR4][R14.64] ;  /* 0x000000040e0f7981 */ /* 0x000ee2000c1e1900 */
[----:B------:R-:W-:Y:S01]  /*0810*/  LEA.HI.X R11, R2, UR7, R11, 0x2, P1 ;  /* 0x00000007020b7c11 */ /* 0x000fe200088f140b */
[----:B--2---:R-:W-:-:S04]  /*0820*/  IMAD.WIDE.U32 R12, R13, 0x4, R8 ;  /* 0x000000040d0c7825 */ /* 0x004fc800078e0008 */
[----:B------:R-:W-:Y:S01]  /*0830*/  IMAD.WIDE.U32 R8, R17, 0x4, R8 ;  /* 0x0000000411087825 */ /* 0x000fe200078e0008 */
[----:B------:R-:W2:Y:S04]  /*0840*/  LDG.E R11, desc[UR4][R10.64+0x4] ;  /* 0x000004040a0b7981 */ /* 0x000ea8000c1e1900 */
[----:B------:R-:W3:Y:S04]  /*0850*/  LDG.E R12, desc[UR4][R12.64] ;  /* 0x000000040c0c7981 */ /* 0x000ee8000c1e1900 */
[----:B------:R-:W2:Y:S01]  /*0860*/  LDG.E R8, desc[UR4][R8.64] ;  /* 0x0000000408087981 */ /* 0x000ea2000c1e1900 */
[----:B------:R-:W-:Y:S01]  /*0870*/  IADD3 R7, PT, PT, R7, 0x2, RZ ;  /* 0x0000000207077810 */ /* 0x000fe20007ffe0ff */
[----:B---3--:R-:W-:-:S04]  /*0880*/  FFMA R20, R15, R12, R20 ;  /* 0x0000000c0f147223 */ /* 0x008fc80000000014 */
[----:B--2---:R-:W-:-:S07]  /*0890*/  FFMA R20, R11, R8, R20 ;  /* 0x000000080b147223 */ /* 0x004fce0000000014 */
.L_x_4:
[----:B------:R-:W-:Y:S05]  /*08a0*/  @P0 BRA `(.L_x_0) ;  /* 0x0000000000240947 */ /* 0x000fea0003800000 */
[----:B------:R-:W0:Y:S01]  /*08b0*/  LDC.64 R8, c[0x0][0x388] ;  /* 0x0000e200ff087b82 */ /* 0x000e220000000a00 */
[----:B------:R-:W-:Y:S01]  /*08c0*/  IADD3 R13, PT, PT, R6, R7, RZ ;  /* 0x00000007060d7210 */ /* 0x000fe20007ffe0ff */
[----:B------:R-:W-:-:S06]  /*08d0*/  IMAD R15, R7, R0, R3 ;  /* 0x00000000070f7224 */ /* 0x000fcc00078e0203 */
[----:B------:R-:W1:Y:S01]  /*08e0*/  LDC.64 R10, c[0x0][0x390] ;  /* 0x0000e400ff0a7b82 */ /* 0x000e620000000a00 */
[----:B0-----:R-:W-:-:S06]  /*08f0*/  IMAD.WIDE.U32 R6, R13, 0x4, R8 ;  /* 0x000000040d067825 */ /* 0x001fcc00078e0008 */
[----:B------:R-:W2:Y:S01]  /*0900*/  LDG.E R7, desc[UR4][R6.64] ;  /* 0x0000000406077981 */ /* 0x000ea2000c1e1900 */
[----:B-1----:R-:W-:-:S06]  /*0910*/  IMAD.WIDE.U32 R8, R15, 0x4, R10 ;  /* 0x000000040f087825 */ /* 0x002fcc00078e000a */
[----:B------:R-:W2:Y:S02]  /*0920*/  LDG.E R8, desc[UR4][R8.64] ;  /* 0x0000000408087981 */ /* 0x000ea4000c1e1900 */
[----:B--2---:R-:W-:-:S07]  /*0930*/  FFMA R20, R7, R8, R20 ;  /* 0x0000000807147223 */ /* 0x004fce0000000014 */
.L_x_0:
[----:B------:R-:W0:Y:S01]  /*0940*/  LDC.64 R6, c[0x0][0x380] ;  /* 0x0000e000ff067b82 */ /* 0x000e220000000a00 */
[----:B------:R-:W-:-:S04]  /*0950*/  IMAD R3, R5, R0, R3 ;  /* 0x0000000005037224 */ /* 0x000fc800078e0203 */
[----:B0-----:R-:W-:-:S05]  /*0960*/  IMAD.WIDE R2, R3, 0x4, R6 ;  /* 0x0000000403027825 */ /* 0x001fca00078e0206 */
[----:B------:R-:W-:Y:S01]  /*0970*/  STG.E desc[UR4][R2.64], R20 ;  /* 0x0000001402007986 */ /* 0x000fe2000c101904 */
[----:B------:R-:W-:Y:S05]  /*0980*/  EXIT ;  /* 0x000000000000794d */ /* 0x000fea0003800000 */
.L_x_5:
[----:B------:R-:W-:-:S00]  /*0990*/  BRA `(.L_x_5) ;  /* 0xfffffffc00fc7947 */ /* 0x000fc0000383ffff */
[----:B------:R-:W-:-:S00]  /*09a0*/  NOP ;  /* 0x0000000000007918 */ /* 0x000fc00000000000 */
        /* <DEDUP_REMOVED lines=13> */
.L_x_6:


//--------------------- .nv.shared.reserved.0     --------------------------
	.section	.nv.shared.reserved.0,"aw",@nobits
	.weak		__nv_reservedSMEM_offset_0_alias
	.size		__nv_reservedSMEM_offset_0_alias, 0, 64
	.other		__nv_reservedSMEM_offset_0_alias,@"STO_CUDA_RESERVED_SHARED STV_DEFAULT"
__nv_reservedSMEM_offset_0_alias:
	.zero		0
	.zero		64


//--------------------- .nv.constant0._Z12matrixMul_1aPfS_S_i --------------------------
	.section	.nv.constant0._Z12matrixMul_1aPfS_S_i,"a",@progbits
	.sectionflags	@""
	.align	4
.nv.constant0._Z12matrixMul_1aPfS_S_i:
	.zero		924


//--------------------- SYMBOLS --------------------------

	.type		.nv.reservedSmem.offset0,@object
	.size		.nv.reservedSmem.offset0,0x4
